//
// Generated by NVIDIA NVVM Compiler
//
// Compiler Build ID: CL-36424714
// Cuda compilation tools, release 13.0, V13.0.88
// Based on NVVM 20.0.0
//

.version 9.0
.target sm_100
.address_size 64

	// .globl	_Z14register_spillPdi

.visible .entry _Z14register_spillPdi(
	.param .u64 .ptr .align 1 _Z14register_spillPdi_param_0,
	.param .u32 _Z14register_spillPdi_param_1
)
{
	.local .align 16 .b8 	__local_depot0[16000];
	.reg .b64 	%SP;
	.reg .b64 	%SPL;
	.reg .pred 	%p<4>;
	.reg .b32 	%r<21>;
	.reg .b64 	%rd<20>;
	.reg .b64 	%fd<64>;

	mov.u64 	%SPL, __local_depot0;
	ld.param.u64 	%rd10, [_Z14register_spillPdi_param_0];
	ld.param.u32 	%r6, [_Z14register_spillPdi_param_1];
	add.u64 	%rd1, %SPL, 0;
	add.u64 	%rd2, %SPL, 8000;
	mov.u32 	%r7, %ntid.x;
	mov.u32 	%r8, %ctaid.x;
	mov.u32 	%r9, %tid.x;
	mad.lo.s32 	%r1, %r7, %r8, %r9;
	setp.ge.s32 	%p1, %r1, %r6;
	@%p1 bra 	$L__BB0_6;
	cvta.to.global.u64 	%rd13, %rd10;
	mul.wide.s32 	%rd14, %r1, 8;
	add.s64 	%rd3, %rd13, %rd14;
	ld.global.f64 	%fd1, [%rd3];
	mov.b32 	%r19, 0;
	mov.f64 	%fd62, 0d0000000000000000;
$L__BB0_2:
	mul.f64 	%fd7, %fd1, %fd62;
	mul.wide.u32 	%rd15, %r19, 8;
	add.s64 	%rd16, %rd1, %rd15;
	add.f64 	%fd8, %fd1, %fd62;
	add.s64 	%rd17, %rd2, %rd15;
	add.s32 	%r11, %r19, 1;
	cvt.rn.f64.u32 	%fd9, %r11;
	mul.f64 	%fd10, %fd1, %fd9;
	st.local.v2.f64 	[%rd16], {%fd7, %fd10};
	add.f64 	%fd11, %fd1, %fd9;
	st.local.v2.f64 	[%rd17], {%fd8, %fd11};
	add.s32 	%r12, %r19, 2;
	cvt.rn.f64.u32 	%fd12, %r12;
	mul.f64 	%fd13, %fd1, %fd12;
	add.f64 	%fd14, %fd1, %fd12;
	add.s32 	%r13, %r19, 3;
	cvt.rn.f64.u32 	%fd15, %r13;
	mul.f64 	%fd16, %fd1, %fd15;
	st.local.v2.f64 	[%rd16+16], {%fd13, %fd16};
	add.f64 	%fd17, %fd1, %fd15;
	st.local.v2.f64 	[%rd17+16], {%fd14, %fd17};
	add.s32 	%r14, %r19, 4;
	cvt.rn.f64.u32 	%fd18, %r14;
	mul.f64 	%fd19, %fd1, %fd18;
	add.f64 	%fd20, %fd1, %fd18;
	add.s32 	%r15, %r19, 5;
	cvt.rn.f64.u32 	%fd21, %r15;
	mul.f64 	%fd22, %fd1, %fd21;
	st.local.v2.f64 	[%rd16+32], {%fd19, %fd22};
	add.f64 	%fd23, %fd1, %fd21;
	st.local.v2.f64 	[%rd17+32], {%fd20, %fd23};
	add.s32 	%r16, %r19, 6;
	cvt.rn.f64.u32 	%fd24, %r16;
	mul.f64 	%fd25, %fd1, %fd24;
	add.f64 	%fd26, %fd1, %fd24;
	add.s32 	%r17, %r19, 7;
	cvt.rn.f64.u32 	%fd27, %r17;
	mul.f64 	%fd28, %fd1, %fd27;
	st.local.v2.f64 	[%rd16+48], {%fd25, %fd28};
	add.f64 	%fd29, %fd1, %fd27;
	st.local.v2.f64 	[%rd17+48], {%fd26, %fd29};
	add.f64 	%fd62, %fd62, 0d4020000000000000;
	add.s32 	%r19, %r19, 8;
	setp.ne.s32 	%p2, %r19, 1000;
	@%p2 bra 	$L__BB0_2;
	add.s64 	%rd19, %rd1, 32;
	add.s64 	%rd18, %rd2, 32;
	mov.f64 	%fd63, 0d0000000000000000;
	mov.b32 	%r20, 0;
$L__BB0_4:
	ld.local.v2.f64 	{%fd31, %fd32}, [%rd19+-32];
	ld.local.v2.f64 	{%fd33, %fd34}, [%rd18+-32];
	add.f64 	%fd35, %fd31, %fd33;
	add.f64 	%fd36, %fd63, %fd35;
	add.f64 	%fd37, %fd32, %fd34;
	add.f64 	%fd38, %fd36, %fd37;
	ld.local.v2.f64 	{%fd39, %fd40}, [%rd19+-16];
	ld.local.v2.f64 	{%fd41, %fd42}, [%rd18+-16];
	add.f64 	%fd43, %fd39, %fd41;
	add.f64 	%fd44, %fd38, %fd43;
	add.f64 	%fd45, %fd40, %fd42;
	add.f64 	%fd46, %fd44, %fd45;
	ld.local.v2.f64 	{%fd47, %fd48}, [%rd19];
	ld.local.v2.f64 	{%fd49, %fd50}, [%rd18];
	add.f64 	%fd51, %fd47, %fd49;
	add.f64 	%fd52, %fd46, %fd51;
	add.f64 	%fd53, %fd48, %fd50;
	add.f64 	%fd54, %fd52, %fd53;
	ld.local.v2.f64 	{%fd55, %fd56}, [%rd19+16];
	ld.local.v2.f64 	{%fd57, %fd58}, [%rd18+16];
	add.f64 	%fd59, %fd55, %fd57;
	add.f64 	%fd60, %fd54, %fd59;
	add.f64 	%fd61, %fd56, %fd58;
	add.f64 	%fd63, %fd60, %fd61;
	add.s32 	%r20, %r20, 8;
	add.s64 	%rd19, %rd19, 64;
	add.s64 	%rd18, %rd18, 64;
	setp.ne.s32 	%p3, %r20, 1000;
	@%p3 bra 	$L__BB0_4;
	st.global.f64 	[%rd3], %fd63;
$L__BB0_6:
	ret;

}


// ===== COMPILED SASS (sm_100) =====

	.target	sm_100

	.elftype	@"ET_EXEC"


//--------------------- .note.nv.tkinfo           --------------------------
	.section	.note.nv.tkinfo,"",@"SHT_NOTE"
	.sectionflags	@"SHF_NOTE_NV_TKINFO"
	.tkinfo
        /*0018*/ 	.word	0x00000002
        /*0030*/ 	.string	""
        /*0030*/ 	.string	"ptxas"
        /*0030*/ 	.string	"Cuda compilation tools, release 13.0, V13.0.88"
        /*0030*/ 	.string	"Build cuda_13.0.r13.0/compiler.36424714_0"
        /*0030*/ 	.string	"-arch sm_100 -m 64 "



//--------------------- .note.nv.cuinfo           --------------------------
	.section	.note.nv.cuinfo,"",@"SHT_NOTE"
	.sectionflags	@"SHF_NOTE_NV_CUINFO"
        /*0018*/ 	.short	0x0002
        /*001a*/ 	.short	0x0064
        /*001c*/ 	.short	0x0082
	.zero		2


//--------------------- .nv.info                  --------------------------
	.section	.nv.info,"",@"SHT_CUDA_INFO"
	.align	4


	//----- nvinfo : EIATTR_REGCOUNT
	.align		4
        /*0000*/ 	.byte	0x04, 0x2f
        /*0002*/ 	.short	(.L_1 - .L_0)
	.align		4
.L_0:
        /*0004*/ 	.word	index@(_Z14register_spillPdi)
        /*0008*/ 	.word	0x00000028


	//----- nvinfo : EIATTR_FRAME_SIZE
	.align		4
.L_1:
        /*000c*/ 	.byte	0x04, 0x11
        /*000e*/ 	.short	(.L_3 - .L_2)
	.align		4
.L_2:
        /*0010*/ 	.word	index@(_Z14register_spillPdi)
        /*0014*/ 	.word	0x00003e80


	//----- nvinfo : EIATTR_MIN_STACK_SIZE
	.align		4
.L_3:
        /*0018*/ 	.byte	0x04, 0x12
        /*001a*/ 	.short	(.L_5 - .L_4)
	.align		4
.L_4:
        /*001c*/ 	.word	index@(_Z14register_spillPdi)
        /*0020*/ 	.word	0x00003e80
.L_5:


//--------------------- .nv.compat                --------------------------
	.section	.nv.compat,"",@"SHT_CUDA_COMPAT_INFO"
	.align	4
        /*0000*/ 	.byte	0x02, 0x09, 0x00, 0x00, 0x02, 0x02, 0x01, 0x00, 0x02, 0x05, 0x05, 0x00, 0x03, 0x07, 0x01, 0x01
        /*0010*/ 	.byte	0x02, 0x03, 0x00, 0x00, 0x02, 0x06, 0x01, 0x00, 0x04, 0x0b, 0x08, 0x00, 0x01, 0x00, 0x00, 0x00
        /*0020*/ 	.byte	0x00, 0x00, 0x00, 0x00


//--------------------- .nv.info._Z14register_spillPdi --------------------------
	.section	.nv.info._Z14register_spillPdi,"",@"SHT_CUDA_INFO"
	.sectionflags	@""
	.align	4


	//----- nvinfo : EIATTR_CUDA_API_VERSION
	.align		4
        /*0000*/ 	.byte	0x04, 0x37
        /*0002*/ 	.short	(.L_7 - .L_6)
.L_6:
        /*0004*/ 	.word	0x00000082


	//----- nvinfo : EIATTR_KPARAM_INFO
	.align		4
.L_7:
        /*0008*/ 	.byte	0x04, 0x17
        /*000a*/ 	.short	(.L_9 - .L_8)
.L_8:
        /*000c*/ 	.word	0x00000000
        /*0010*/ 	.short	0x0001
        /*0012*/ 	.short	0x0008
        /*0014*/ 	.byte	0x00, 0xf0, 0x11, 0x00


	//----- nvinfo : EIATTR_KPARAM_INFO
	.align		4
.L_9:
        /*0018*/ 	.byte	0x04, 0x17
        /*001a*/ 	.short	(.L_11 - .L_10)
.L_10:
        /*001c*/ 	.word	0x00000000
        /*0020*/ 	.short	0x0000
        /*0022*/ 	.short	0x0000
        /*0024*/ 	.byte	0x00, 0xf5, 0x21, 0x00


	//----- nvinfo : EIATTR_SPARSE_MMA_MASK
	.align		4
.L_11:
        /*0028*/ 	.byte	0x03, 0x50
        /*002a*/ 	.short	0x0000


	//----- nvinfo : EIATTR_MAXREG_COUNT
	.align		4
        /*002c*/ 	.byte	0x03, 0x1b
        /*002e*/ 	.short	0x00ff


	//----- nvinfo : EIATTR_MERCURY_ISA_VERSION
	.align		4
        /*0030*/ 	.byte	0x03, 0x5f
        /*0032*/ 	.short	0x0101


	//----- nvinfo : EIATTR_VRC_CTA_INIT_COUNT
	.align		4
        /*0034*/ 	.byte	0x02, 0x4a
	.zero		1
	.zero		1


	//----- nvinfo : EIATTR_EXIT_INSTR_OFFSETS
	.align		4
        /*0038*/ 	.byte	0x04, 0x1c
        /*003a*/ 	.short	(.L_13 - .L_12)


	//   ....[0]....
.L_12:
        /*003c*/ 	.word	0x00000080


	//   ....[1]....
        /*0040*/ 	.word	0x00001600


	//----- nvinfo : EIATTR_CBANK_PARAM_SIZE
	.align		4
.L_13:
        /*0044*/ 	.byte	0x03, 0x19
        /*0046*/ 	.short	0x000c


	//----- nvinfo : EIATTR_PARAM_CBANK
	.align		4
        /*0048*/ 	.byte	0x04, 0x0a
        /*004a*/ 	.short	(.L_15 - .L_14)
	.align		4
.L_14:
        /*004c*/ 	.word	index@(.nv.constant0._Z14register_spillPdi)
        /*0050*/ 	.short	0x0380
        /*0052*/ 	.short	0x000c


	//----- nvinfo : EIATTR_SW_WAR
	.align		4
.L_15:
        /*0054*/ 	.byte	0x04, 0x36
        /*0056*/ 	.short	(.L_17 - .L_16)
.L_16:
        /*0058*/ 	.word	0x00000008
.L_17:


//--------------------- .nv.callgraph             --------------------------
	.section	.nv.callgraph,"",@"SHT_CUDA_CALLGRAPH"
	.align	4
	.sectionentsize	8
	.align		4
        /*0000*/ 	.word	0x00000000
	.align		4
        /*0004*/ 	.word	0xffffffff
	.align		4
        /*0008*/ 	.word	0x00000000
	.align		4
        /*000c*/ 	.word	0xfffffffe
	.align		4
        /*0010*/ 	.word	0x00000000
	.align		4
        /*0014*/ 	.word	0xfffffffd
	.align		4
        /*0018*/ 	.word	0x00000000
	.align		4
        /*001c*/ 	.word	0xfffffffc


//--------------------- .text._Z14register_spillPdi --------------------------
	.section	.text._Z14register_spillPdi,"ax",@progbits
	.align	128
        .global         _Z14register_spillPdi
        .type           _Z14register_spillPdi,@function
        .size           _Z14register_spillPdi,(.L_x_3 - _Z14register_spillPdi)
        .other          _Z14register_spillPdi,@"STO_CUDA_ENTRY STV_DEFAULT"
_Z14register_spillPdi:
.text._Z14register_spillPdi:
[----:B------:R-:W0:Y:S01]  /*0000*/  LDC R1, c[0x0][0x37c] ;  /* 0x0000df00ff017b82 */ /* 0x000e220000000800 */
[----:B------:R-:W1:Y:S01]  /*0010*/  S2R R3, SR_CTAID.X ;  /* 0x0000000000037919 */ /* 0x000e620000002500 */
[----:B------:R-:W1:Y:S01]  /*0020*/  LDCU UR4, c[0x0][0x360] ;  /* 0x00006c00ff0477ac */ /* 0x000e620008000800 */
[----:B0-----:R-:W-:Y:S01]  /*0030*/  VIADD R1, R1, 0xffffc180 ;  /* 0xffffc18001017836 */ /* 0x001fe20000000000 */
[----:B------:R-:W1:Y:S01]  /*0040*/  S2R R0, SR_TID.X ;  /* 0x0000000000007919 */ /* 0x000e620000002100 */
[----:B------:R-:W0:Y:S01]  /*0050*/  LDCU UR5, c[0x0][0x388] ;  /* 0x00007100ff0577ac */ /* 0x000e220008000800 */
[----:B-1----:R-:W-:-:S05]  /*0060*/  IMAD R3, R3, UR4, R0 ;  /* 0x0000000403037c24 */ /* 0x002fca000f8e0200 */
[----:B0-----:R-:W-:-:S13]  /*0070*/  ISETP.GE.AND P0, PT, R3, UR5, PT ;  /* 0x0000000503007c0c */ /* 0x001fda000bf06270 */
[----:B------:R-:W-:Y:S05]  /*0080*/  @P0 EXIT ;  /* 0x000000000000094d */ /* 0x000fea0003800000 */
[----:B------:R-:W0:Y:S01]  /*0090*/  LDC.64 R20, c[0x0][0x380] ;  /* 0x0000e000ff147b82 */ /* 0x000e220000000a00 */
[----:B------:R-:W1:Y:S01]  /*00a0*/  LDCU.64 UR6, c[0x0][0x358] ;  /* 0x00006b00ff0677ac */ /* 0x000e620008000a00 */
[----:B0-----:R-:W-:-:S05]  /*00b0*/  IMAD.WIDE R20, R3, 0x8, R20 ;  /* 0x0000000803147825 */ /* 0x001fca00078e0214 */
[----:B-1----:R0:W5:Y:S01]  /*00c0*/  LDG.E.64 R22, desc[UR6][R20.64] ;  /* 0x0000000614167981 */ /* 0x002162000c1e1b00 */
[----:B------:R-:W-:Y:S01]  /*00d0*/  HFMA2 R0, -RZ, RZ, 0, 0 ;  /* 0x00000000ff007431 */ /* 0x000fe200000001ff */
[----:B------:R-:W-:-:S07]  /*00e0*/  CS2R R32, SRZ ;  /* 0x0000000000207805 */ /* 0x000fce000001ff00 */
.L_x_0:
[C---:B---3--:R-:W-:Y:S01]  /*00f0*/  VIADD R10, R0.reuse, 0x1 ;  /* 0x00000001000a7836 */ /* 0x048fe20000000000 */
[C---:B------:R-:W-:Y:S01]  /*0100*/  IADD3 R16, PT, PT, R0.reuse, 0x2, RZ ;  /* 0x0000000200107810 */ /* 0x040fe20007ffe0ff */
[C---:B------:R-:W-:Y:S01]  /*0110*/  VIADD R18, R0.reuse, 0x3 ;  /* 0x0000000300127836 */ /* 0x040fe20000000000 */
[C---:B------:R-:W-:Y:S01]  /*0120*/  IADD3 R34, PT, PT, R0.reuse, 0x4, RZ ;  /* 0x0000000400227810 */ /* 0x040fe20007ffe0ff */
[C---:B------:R-:W-:Y:S01]  /*0130*/  VIADD R28, R0.reuse, 0x6 ;  /* 0x00000006001c7836 */ /* 0x040fe20000000000 */
[C---:B------:R-:W-:Y:S01]  /*0140*/  IADD3 R26, PT, PT, R0.reuse, 0x5, RZ ;  /* 0x00000005001a7810 */ /* 0x040fe20007ffe0ff */
[----:B------:R-:W1:Y:S01]  /*0150*/  I2F.F64.U32 R10, R10 ;  /* 0x0000000a000a7312 */ /* 0x000e620000201800 */
[C---:B------:R-:W-:Y:S01]  /*0160*/  IADD3 R24, PT, PT, R0.reuse, 0x7, RZ ;  /* 0x0000000700187810 */ /* 0x040fe20007ffe0ff */
[C---:B------:R-:W-:Y:S01]  /*0170*/  VIADD R30, R0.reuse, 0x9 ;  /* 0x00000009001e7836 */ /* 0x040fe20000000000 */
[C---:B-----5:R-:W-:Y:S01]  /*0180*/  DMUL R4, R22.reuse, R32 ;  /* 0x0000002016047228 */ /* 0x060fe20000000000 */
[C---:B------:R-:W-:Y:S01]  /*0190*/  IMAD R3, R0.reuse, 0x8, R1 ;  /* 0x0000000800037824 */ /* 0x040fe200078e0201 */
[----:B------:R-:W-:Y:S01]  /*01a0*/  DADD R8, R22, R32 ;  /* 0x0000000016087229 */ /* 0x000fe20000000020 */
[C---:B------:R-:W-:Y:S01]  /*01b0*/  IADD3 R2, PT, PT, R0.reuse, 0xa, RZ ;  /* 0x0000000a00027810 */ /* 0x040fe20007ffe0ff */
[----:B------:R-:W-:Y:S01]  /*01c0*/  DADD R32, R32, 8 ;  /* 0x4020000020207429 */ /* 0x000fe20000000000 */
[----:B------:R-:W2:Y:S01]  /*01d0*/  I2F.F64.U32 R16, R16 ;  /* 0x0000001000107312 */ /* 0x000ea20000201800 */
[----:B------:R-:W-:Y:S01]  /*01e0*/  IADD3 R36, PT, PT, R0, 0xe, RZ ;  /* 0x0000000e00247810 */ /* 0x000fe20007ffe0ff */
[----:B-1----:R-:W-:-:S06]  /*01f0*/  DMUL R6, R22, R10 ;  /* 0x0000000a16067228 */ /* 0x002fcc0000000000 */
[----:B------:R-:W1:Y:S01]  /*0200*/  I2F.F64.U32 R18, R18 ;  /* 0x0000001200127312 */ /* 0x000e620000201800 */
[C---:B------:R-:W-:Y:S01]  /*0210*/  DADD R10, R22.reuse, R10 ;  /* 0x00000000160a7229 */ /* 0x040fe2000000000a */
[----:B------:R3:W-:Y:S01]  /*0220*/  STL.128 [R3], R4 ;  /* 0x0000000403007387 */ /* 0x0007e20000100c00 */
[----:B--2---:R-:W-:-:S05]  /*0230*/  DMUL R12, R22, R16 ;  /* 0x00000010160c7228 */ /* 0x004fca0000000000 */
[----:B------:R-:W3:Y:S01]  /*0240*/  I2F.F64.U32 R34, R34 ;  /* 0x0000002200227312 */ /* 0x000ee20000201800 */
[C---:B------:R-:W-:Y:S01]  /*0250*/  DADD R16, R22.reuse, R16 ;  /* 0x0000000016107229 */ /* 0x040fe20000000010 */
[----:B------:R2:W-:Y:S01]  /*0260*/  STL.128 [R3+0x1f40], R8 ;  /* 0x001f400803007387 */ /* 0x0005e20000100c00 */
[----:B-1----:R-:W-:-:S05]  /*0270*/  DMUL R14, R22, R18 ;  /* 0x00000012160e7228 */ /* 0x002fca0000000000 */
[----:B------:R-:W1:Y:S01]  /*0280*/  I2F.F64.U32 R26, R26 ;  /* 0x0000001a001a7312 */ /* 0x000e620000201800 */
[C---:B------:R-:W-:Y:S01]  /*0290*/  DADD R18, R22.reuse, R18 ;  /* 0x0000000016127229 */ /* 0x040fe20000000012 */
[----:B------:R4:W-:Y:S01]  /*02a0*/  STL.128 [R3+0x10], R12 ;  /* 0x0000100c03007387 */ /* 0x0009e20000100c00 */
[----:B---3--:R-:W-:-:S05]  /*02b0*/  DADD R4, R22, R34 ;  /* 0x0000000016047229 */ /* 0x008fca0000000022 */
[----:B------:R-:W4:Y:S01]  /*02c0*/  I2F.F64.U32 R24, R24 ;  /* 0x0000001800187312 */ /* 0x000f220000201800 */
[C---:B--2---:R-:W-:Y:S01]  /*02d0*/  DMUL R8, R22.reuse, R34 ;  /* 0x0000002216087228 */ /* 0x044fe20000000000 */
[----:B------:R2:W-:Y:S01]  /*02e0*/  STL.128 [R3+0x1f50], R16 ;  /* 0x001f501003007387 */ /* 0x0005e20000100c00 */
[----:B------:R-:W-:Y:S01]  /*02f0*/  VIADD R34, R0, 0xb ;  /* 0x0000000b00227836 */ /* 0x000fe20000000000 */
[----:B-1----:R-:W-:-:S04]  /*0300*/  DMUL R10, R22, R26 ;  /* 0x0000001a160a7228 */ /* 0x002fc80000000000 */
[----:B------:R-:W1:Y:S01]  /*0310*/  I2F.F64.U32 R28, R28 ;  /* 0x0000001c001c7312 */ /* 0x000e620000201800 */
[C---:B------:R-:W-:Y:S02]  /*0320*/  DADD R6, R22.reuse, R26 ;  /* 0x0000000016067229 */ /* 0x040fe4000000001a */
[----:B------:R3:W-:Y:S01]  /*0330*/  STL.128 [R3+0x20], R8 ;  /* 0x0000200803007387 */ /* 0x0007e20000100c00 */
[----:B----4-:R-:W-:-:S04]  /*0340*/  DMUL R14, R22, R24 ;  /* 0x00000018160e7228 */ /* 0x010fc80000000000 */
[----:B------:R-:W3:Y:S01]  /*0350*/  I2F.F64.U32 R30, R30 ;  /* 0x0000001e001e7312 */ /* 0x000ee20000201800 */
[----:B------:R4:W-:Y:S01]  /*0360*/  STL.128 [R3+0x1f60], R4 ;  /* 0x001f600403007387 */ /* 0x0009e20000100c00 */
[C---:B--2---:R-:W-:Y:S01]  /*0370*/  DADD R18, R22.reuse, R24 ;  /* 0x0000000016127229 */ /* 0x044fe20000000018 */
[----:B------:R-:W-:Y:S01]  /*0380*/  IADD3 R24, PT, PT, R0, 0xd, RZ ;  /* 0x0000000d00187810 */ /* 0x000fe20007ffe0ff */
[----:B-1----:R-:W-:-:S04]  /*0390*/  DMUL R12, R22, R28 ;  /* 0x0000001c160c7228 */ /* 0x002fc80000000000 */
[----:B------:R1:W2:Y:S01]  /*03a0*/  I2F.F64.U32 R26, R2 ;  /* 0x00000002001a7312 */ /* 0x0002a20000201800 */
[C---:B------:R-:W-:Y:S01]  /*03b0*/  DADD R16, R22.reuse, R28 ;  /* 0x0000000016107229 */ /* 0x040fe2000000001c */
[C---:B------:R-:W-:Y:S01]  /*03c0*/  IADD3 R28, PT, PT, R0.reuse, 0xc, RZ ;  /* 0x0000000c001c7810 */ /* 0x040fe20007ffe0ff */
[----:B------:R2:W-:Y:S01]  /*03d0*/  STL.128 [R3+0x30], R12 ;  /* 0x0000300c03007387 */ /* 0x0005e20000100c00 */
[----:B---3--:R-:W-:Y:S01]  /*03e0*/  DADD R10, R22, R30 ;  /* 0x00000000160a7229 */ /* 0x008fe2000000001e */
[----:B-1----:R-:W-:-:S03]  /*03f0*/  VIADD R2, R0, 0x8 ;  /* 0x0000000800027836 */ /* 0x002fc60000000000 */
[----:B------:R-:W1:Y:S01]  /*0400*/  I2F.F64.U32 R34, R34 ;  /* 0x0000002200227312 */ /* 0x000e620000201800 */
[C---:B----4-:R-:W-:Y:S01]  /*0410*/  DMUL R6, R22.reuse, R30 ;  /* 0x0000001e16067228 */ /* 0x050fe20000000000 */
[----:B------:R3:W-:Y:S01]  /*0420*/  STL.128 [R3+0x1f70], R16 ;  /* 0x001f701003007387 */ /* 0x0007e20000100c00 */
[----:B------:R-:W-:Y:S01]  /*0430*/  IMAD R25, R2, 0x8, R1 ;  /* 0x0000000802197824 */ /* 0x000fe200078e0201 */
[C---:B------:R-:W-:Y:S01]  /*0440*/  DMUL R4, R22.reuse, R32 ;  /* 0x0000002016047228 */ /* 0x040fe20000000000 */
[----:B------:R-:W-:Y:S01]  /*0450*/  VIADD R2, R0, 0xf ;  /* 0x0000000f00027836 */ /* 0x000fe20000000000 */
[----:B------:R-:W-:Y:S02]  /*0460*/  DADD R8, R22, R32 ;  /* 0x0000000016087229 */ /* 0x000fe40000000020 */
[----:B------:R4:W0:Y:S01]  /*0470*/  I2F.F64.U32 R30, R24 ;  /* 0x00000018001e7312 */ /* 0x0008220000201800 */
[----:B------:R-:W-:Y:S02]  /*0480*/  DADD R32, R32, 8 ;  /* 0x4020000020207429 */ /* 0x000fe40000000000 */
[----:B------:R0:W-:Y:S01]  /*0490*/  STL.128 [R25], R4 ;  /* 0x0000000419007387 */ /* 0x0001e20000100c00 */
[----:B--2---:R-:W-:-:S02]  /*04a0*/  DMUL R12, R22, R26 ;  /* 0x0000001a160c7228 */ /* 0x004fc40000000000 */
[C---:B-1----:R-:W-:Y:S02]  /*04b0*/  DMUL R14, R22.reuse, R34 ;  /* 0x00000022160e7228 */ /* 0x042fe40000000000 */
[----:B------:R-:W1:Y:S01]  /*04c0*/  I2F.F64.U32 R28, R28 ;  /* 0x0000001c001c7312 */ /* 0x000e620000201800 */
[----:B------:R2:W-:Y:S01]  /*04d0*/  STL.128 [R25+0x1f40], R8 ;  /* 0x001f400819007387 */ /* 0x0005e20000100c00 */
[C---:B---3--:R-:W-:Y:S01]  /*04e0*/  DADD R16, R22.reuse, R26 ;  /* 0x0000000016107229 */ /* 0x048fe2000000001a */
[C---:B----4-:R-:W-:Y:S01]  /*04f0*/  VIADD R24, R0.reuse, 0x15 ;  /* 0x0000001500187836 */ /* 0x050fe20000000000 */
[C---:B------:R-:W-:Y:S01]  /*0500*/  DADD R18, R22.reuse, R34 ;  /* 0x0000000016127229 */ /* 0x040fe20000000022 */
[C---:B------:R-:W-:Y:S01]  /*0510*/  VIADD R26, R0.reuse, 0x12 ;  /* 0x00000012001a7836 */ /* 0x040fe20000000000 */
[----:B------:R-:W-:Y:S01]  /*0520*/  IADD3 R34, PT, PT, R0, 0x11, RZ ;  /* 0x0000001100227810 */ /* 0x000fe20007ffe0ff */
[----:B------:R3:W-:Y:S01]  /*0530*/  STL.128 [R25+0x10], R12 ;  /* 0x0000100c19007387 */ /* 0x0007e20000100c00 */
[----:B------:R-:W3:Y:S01]  /*0540*/  I2F.F64.U32 R2, R2 ;  /* 0x0000000200027312 */ /* 0x000ee20000201800 */
[----:B0-----:R-:W-:-:S02]  /*0550*/  DADD R6, R22, R30 ;  /* 0x0000000016067229 */ /* 0x001fc4000000001e */
[----:B------:R0:W-:Y:S01]  /*0560*/  STL.128 [R25+0x1f50], R16 ;  /* 0x001f501019007387 */ /* 0x0001e20000100c00 */
[----:B-1----:R-:W-:-:S04]  /*0570*/  DADD R4, R22, R28 ;  /* 0x0000000016047229 */ /* 0x002fc8000000001c */
[----:B------:R-:W1:Y:S01]  /*0580*/  I2F.F64.U32 R36, R36 ;  /* 0x0000002400247312 */ /* 0x000e620000201800 */
[C---:B--2---:R-:W-:Y:S01]  /*0590*/  DMUL R10, R22.reuse, R30 ;  /* 0x0000001e160a7228 */ /* 0x044fe20000000000 */
[C---:B------:R-:W-:Y:S01]  /*05a0*/  IADD3 R30, PT, PT, R0.reuse, 0x13, RZ ;  /* 0x00000013001e7810 */ /* 0x040fe20007ffe0ff */
[C---:B------:R-:W-:Y:S01]  /*05b0*/  DMUL R8, R22.reuse, R28 ;  /* 0x0000001c16087228 */ /* 0x040fe20000000000 */
[----:B------:R-:W-:Y:S01]  /*05c0*/  VIADD R28, R0, 0x14 ;  /* 0x00000014001c7836 */ /* 0x000fe20000000000 */
[----:B---3--:R-:W-:-:S03]  /*05d0*/  DMUL R14, R22, R2 ;  /* 0x00000002160e7228 */ /* 0x008fc60000000000 */
[----:B------:R-:W-:Y:S01]  /*05e0*/  I2F.F64.U32 R26, R26 ;  /* 0x0000001a001a7312 */ /* 0x000fe20000201800 */
[----:B------:R2:W-:Y:S01]  /*05f0*/  STL.128 [R25+0x1f60], R4 ;  /* 0x001f600419007387 */ /* 0x0005e20000100c00 */
[----:B0-----:R-:W-:-:S03]  /*0600*/  DADD R18, R22, R2 ;  /* 0x0000000016127229 */ /* 0x001fc60000000002 */
[----:B------:R0:W-:Y:S01]  /*0610*/  STL.128 [R25+0x20], R8 ;  /* 0x0000200819007387 */ /* 0x0001e20000100c00 */
[----:B------:R-:W-:Y:S01]  /*0620*/  IADD3 R2, PT, PT, R0, 0x10, RZ ;  /* 0x0000001000027810 */ /* 0x000fe20007ffe0ff */
[C---:B-1----:R-:W-:Y:S01]  /*0630*/  DMUL R12, R22.reuse, R36 ;  /* 0x00000024160c7228 */ /* 0x042fe20000000000 */
[----:B------:R-:W1:Y:S01]  /*0640*/  I2F.F64.U32 R34, R34 ;  /* 0x0000002200227312 */ /* 0x000e620000201800 */
[C---:B------:R-:W-:Y:S01]  /*0650*/  DADD R16, R22.reuse, R36 ;  /* 0x0000000016107229 */ /* 0x040fe20000000024 */
[----:B------:R-:W-:Y:S01]  /*0660*/  LEA R3, R2, R1, 0x3 ;  /* 0x0000000102037211 */ /* 0x000fe200078e18ff */
[C---:B------:R-:W-:Y:S01]  /*0670*/  VIADD R36, R0.reuse, 0x16 ;  /* 0x0000001600247836 */ /* 0x040fe20000000000 */
[----:B------:R-:W-:Y:S02]  /*0680*/  IADD3 R2, PT, PT, R0, 0x17, RZ ;  /* 0x0000001700027810 */ /* 0x000fe40007ffe0ff */
[----:B------:R3:W-:Y:S02]  /*0690*/  STL.128 [R25+0x30], R12 ;  /* 0x0000300c19007387 */ /* 0x0007e40000100c00 */
[----:B------:R-:W4:Y:S01]  /*06a0*/  I2F.F64.U32 R30, R30 ;  /* 0x0000001e001e7312 */ /* 0x000f220000201800 */
[C---:B--2---:R-:W-:Y:S01]  /*06b0*/  DMUL R4, R22.reuse, R32 ;  /* 0x0000002016047228 */ /* 0x044fe20000000000 */
[----:B------:R2:W-:Y:S01]  /*06c0*/  STL.128 [R25+0x1f70], R16 ;  /* 0x001f701019007387 */ /* 0x0005e20000100c00 */
[----:B0-----:R-:W-:-:S02]  /*06d0*/  DADD R8, R22, R32 ;  /* 0x0000000016087229 */ /* 0x001fc40000000020 */
[----:B-1----:R-:W-:-:S03]  /*06e0*/  DMUL R6, R22, R34 ;  /* 0x0000002216067228 */ /* 0x002fc60000000000 */
[----:B------:R-:W0:Y:S01]  /*06f0*/  I2F.F64.U32 R28, R28 ;  /* 0x0000001c001c7312 */ /* 0x000e220000201800 */
[----:B------:R-:W-:Y:S02]  /*0700*/  DADD R10, R22, R34 ;  /* 0x00000000160a7229 */ /* 0x000fe40000000022 */
[----:B------:R-:W-:Y:S02]  /*0710*/  DADD R32, R32, 8 ;  /* 0x4020000020207429 */ /* 0x000fe40000000000 */
[C---:B---3--:R-:W-:Y:S01]  /*0720*/  DMUL R12, R22.reuse, R26 ;  /* 0x0000001a160c7228 */ /* 0x048fe20000000000 */
[----:B------:R0:W-:Y:S02]  /*0730*/  STL.128 [R3], R4 ;  /* 0x0000000403007387 */ /* 0x0001e40000100c00 */
[----:B------:R1:W3:Y:S01]  /*0740*/  I2F.F64.U32 R34, R24 ;  /* 0x0000001800227312 */ /* 0x0002e20000201800 */
[C---:B----4-:R-:W-:Y:S02]  /*0750*/  DMUL R14, R22.reuse, R30 ;  /* 0x0000001e160e7228 */ /* 0x050fe40000000000 */
[C---:B--2---:R-:W-:Y:S01]  /*0760*/  DADD R16, R22.reuse, R26 ;  /* 0x0000000016107229 */ /* 0x044fe2000000001a */
[----:B------:R2:W-:Y:S01]  /*0770*/  STL.128 [R3+0x1f40], R8 ;  /* 0x001f400803007387 */ /* 0x0005e20000100c00 */
[----:B------:R-:W-:Y:S01]  /*0780*/  DADD R18, R22, R30 ;  /* 0x0000000016127229 */ /* 0x000fe2000000001e */
[----:B------:R-:W-:-:S02]  /*0790*/  VIADD R30, R0, 0x19 ;  /* 0x00000019001e7836 */ /* 0x000fc40000000000 */
[----:B------:R4:W2:Y:S01]  /*07a0*/  I2F.F64.U32 R26, R2 ;  /* 0x00000002001a7312 */ /* 0x0008a20000201800 */
[----:B------:R2:W-:Y:S01]  /*07b0*/  STL.128 [R3+0x10], R12 ;  /* 0x0000100c03007387 */ /* 0x0005e20000100c00 */
[----:B-1----:R-:W-:-:S03]  /*07c0*/  IADD3 R24, PT, PT, R0, 0x1a, RZ ;  /* 0x0000001a00187810 */ /* 0x002fc60007ffe0ff */
[----:B------:R1:W-:Y:S01]  /*07d0*/  STL.128 [R3+0x1f50], R16 ;  /* 0x001f501003007387 */ /* 0x0003e20000100c00 */
[C---:B0-----:R-:W-:Y:S02]  /*07e0*/  DADD R4, R22.reuse, R28 ;  /* 0x0000000016047229 */ /* 0x041fe4000000001c */
[----:B------:R-:W0:Y:S01]  /*07f0*/  I2F.F64.U32 R36, R36 ;  /* 0x0000002400247312 */ /* 0x000e220000201800 */
[C---:B---3--:R-:W-:Y:S01]  /*0800*/  DADD R6, R22.reuse, R34 ;  /* 0x0000000016067229 */ /* 0x048fe20000000022 */
[C---:B----4-:R-:W-:Y:S01]  /*0810*/  VIADD R2, R0.reuse, 0x18 ;  /* 0x0000001800027836 */ /* 0x050fe20000000000 */
[C---:B--2---:R-:W-:Y:S01]  /*0820*/  DMUL R8, R22.reuse, R28 ;  /* 0x0000001c16087228 */ /* 0x044fe20000000000 */
[----:B------:R-:W-:Y:S01]  /*0830*/  VIADD R28, R0, 0x1b ;  /* 0x0000001b001c7836 */ /* 0x000fe20000000000 */
[----:B------:R-:W-:-:S03]  /*0840*/  DMUL R10, R22, R34 ;  /* 0x00000022160a7228 */ /* 0x000fc60000000000 */
[----:B------:R-:W2:Y:S01]  /*0850*/  I2F.F64.U32 R30, R30 ;  /* 0x0000001e001e7312 */ /* 0x000ea20000201800 */
[C---:B------:R-:W-:Y:S01]  /*0860*/  DMUL R14, R22.reuse, R26 ;  /* 0x0000001a160e7228 */ /* 0x040fe20000000000 */
[----:B------:R2:W-:Y:S01]  /*0870*/  STL.128 [R3+0x1f60], R4 ;  /* 0x001f600403007387 */ /* 0x0005e20000100c00 */
[----:B------:R-:W-:Y:S01]  /*0880*/  IMAD R2, R2, 0x8, R1 ;  /* 0x0000000802027824 */ /* 0x000fe200078e0201 */
[C---:B------:R-:W-:Y:S01]  /*0890*/  IADD3 R34, PT, PT, R0.reuse, 0x1e, RZ ;  /* 0x0000001e00227810 */ /* 0x040fe20007ffe0ff */
[C---:B-1----:R-:W-:Y:S01]  /*08a0*/  DADD R18, R22.reuse, R26 ;  /* 0x0000000016127229 */ /* 0x042fe2000000001a */
[----:B------:R1:W-:Y:S01]  /*08b0*/  STL.128 [R3+0x20], R8 ;  /* 0x0000200803007387 */ /* 0x0003e20000100c00 */
[C---:B------:R-:W-:Y:S01]  /*08c0*/  IADD3 R26, PT, PT, R0.reuse, 0x1c, RZ ;  /* 0x0000001c001a7810 */ /* 0x040fe20007ffe0ff */
[----:B------:R-:W3:Y:S01]  /*08d0*/  I2F.F64.U32 R28, R28 ;  /* 0x0000001c001c7312 */ /* 0x000ee20000201800 */
[C---:B0-----:R-:W-:Y:S02]  /*08e0*/  DMUL R12, R22.reuse, R36 ;  /* 0x00000024160c7228 */ /* 0x041fe40000000000 */
[----:B------:R-:W-:Y:S01]  /*08f0*/  DADD R16, R22, R36 ;  /* 0x0000000016107229 */ /* 0x000fe20000000024 */
[C---:B------:R-:W-:Y:S01]  /*0900*/  IADD3 R36, PT, PT, R0.reuse, 0x1d, RZ ;  /* 0x0000001d00247810 */ /* 0x040fe20007ffe0ff */
[----:B------:R-:W-:-:S03]  /*0910*/  VIADD R37, R0, 0x1f ;  /* 0x0000001f00257836 */ /* 0x000fc60000000000 */
[----:B------:R-:W0:Y:S01]  /*0920*/  I2F.F64.U32 R24, R24 ;  /* 0x0000001800187312 */ /* 0x000e220000201800 */
[----:B------:R3:W-:Y:S01]  /*0930*/  STL.128 [R3+0x30], R12 ;  /* 0x0000300c03007387 */ /* 0x0007e20000100c00 */
[C---:B--2---:R-:W-:Y:S02]  /*0940*/  DMUL R6, R22.reuse, R30 ;  /* 0x0000001e16067228 */ /* 0x044fe40000000000 */
[C---:B------:R-:W-:Y:S01]  /*0950*/  DMUL R4, R22.reuse, R32 ;  /* 0x0000002016047228 */ /* 0x040fe20000000000 */
[----:B------:R2:W-:Y:S01]  /*0960*/  STL.128 [R3+0x1f70], R16 ;  /* 0x001f701003007387 */ /* 0x0005e20000100c00 */
[C---:B-1----:R-:W-:Y:S02]  /*0970*/  DADD R10, R22.reuse, R30 ;  /* 0x00000000160a7229 */ /* 0x042fe4000000001e */
[----:B------:R-:W1:Y:S01]  /*0980*/  I2F.F64.U32 R26, R26 ;  /* 0x0000001a001a7312 */ /* 0x000e620000201800 */
[----:B------:R-:W-:Y:S02]  /*0990*/  DADD R8, R22, R32 ;  /* 0x0000000016087229 */ /* 0x000fe40000000020 */
[----:B------:R1:W-:Y:S01]  /*09a0*/  STL.128 [R2], R4 ;  /* 0x0000000402007387 */ /* 0x0003e20000100c00 */
[----:B------:R-:W-:-:S04]  /*09b0*/  DADD R32, R32, 8 ;  /* 0x4020000020207429 */ /* 0x000fc80000000000 */
[----:B------:R4:W4:Y:S01]  /*09c0*/  I2F.F64.U32 R30, R36 ;  /* 0x00000024001e7312 */ /* 0x0009220000201800 */
[C---:B---3--:R-:W-:Y:S01]  /*09d0*/  DMUL R14, R22.reuse, R28 ;  /* 0x0000001c160e7228 */ /* 0x048fe20000000000 */
[----:B------:R3:W-:Y:S01]  /*09e0*/  STL.128 [R2+0x1f40], R8 ;  /* 0x001f400802007387 */ /* 0x0007e20000100c00 */
[C---:B0-----:R-:W-:Y:S02]  /*09f0*/  DMUL R12, R22.reuse, R24 ;  /* 0x00000018160c7228 */ /* 0x041fe40000000000 */
[C---:B--2---:R-:W-:Y:S01]  /*0a00*/  DADD R18, R22.reuse, R28 ;  /* 0x0000000016127229 */ /* 0x044fe2000000001c */
[C---:B------:R-:W-:Y:S01]  /*0a10*/  VIADD R3, R0.reuse, 0x23 ;  /* 0x0000002300037836 */ /* 0x040fe20000000000 */
[C---:B------:R-:W-:Y:S01]  /*0a20*/  IADD3 R28, PT, PT, R0.reuse, 0x22, RZ ;  /* 0x00000022001c7810 */ /* 0x040fe20007ffe0ff */
[C---:B------:R-:W-:Y:S01]  /*0a30*/  DADD R16, R22.reuse, R24 ;  /* 0x0000000016107229 */ /* 0x040fe20000000018 */
[----:B------:R-:W0:Y:S01]  /*0a40*/  I2F.F64.U32 R34, R34 ;  /* 0x0000002200227312 */ /* 0x000e220000201800 */
[----:B------:R0:W-:Y:S01]  /*0a50*/  STL.128 [R2+0x10], R12 ;  /* 0x0000100c02007387 */ /* 0x0001e20000100c00 */
[C---:B-1----:R-:W-:Y:S01]  /*0a60*/  DMUL R4, R22.reuse, R26 ;  /* 0x0000001a16047228 */ /* 0x042fe20000000000 */
[----:B----4-:R-:W-:Y:S01]  /*0a70*/  IADD3 R36, PT, PT, R0, 0x24, RZ ;  /* 0x0000002400247810 */ /* 0x010fe20007ffe0ff */
[----:B------:R-:W-:-:S02]  /*0a80*/  DMUL R6, R22, R30 ;  /* 0x0000001e16067228 */ /* 0x000fc40000000000 */
[----:B------:R1:W-:Y:S02]  /*0a90*/  STL.128 [R2+0x1f50], R16 ;  /* 0x001f501002007387 */ /* 0x0003e40000100c00 */
[----:B------:R-:W2:Y:S01]  /*0aa0*/  I2F.F64.U32 R24, R37 ;  /* 0x0000002500187312 */ /* 0x000ea20000201800 */
[C---:B---3--:R-:W-:Y:S02]  /*0ab0*/  DADD R8, R22.reuse, R26 ;  /* 0x0000000016087229 */ /* 0x048fe4000000001a */
[C---:B------:R-:W-:Y:S01]  /*0ac0*/  DADD R10, R22.reuse, R30 ;  /* 0x00000000160a7229 */ /* 0x040fe2000000001e */
[----:B------:R3:W-:Y:S04]  /*0ad0*/  STL.128 [R2+0x20], R4 ;  /* 0x0000200402007387 */ /* 0x0007e80000100c00 */
[----:B------:R-:W4:Y:S01]  /*0ae0*/  I2F.F64.U32 R26, R3 ;  /* 0x00000003001a7312 */ /* 0x000f220000201800 */
[C---:B0-----:R-:W-:Y:S01]  /*0af0*/  DMUL R12, R22.reuse, R34 ;  /* 0x00000022160c7228 */ /* 0x041fe20000000000 */
[----:B------:R4:W-:Y:S01]  /*0b00*/  STL.128 [R2+0x1f60], R8 ;  /* 0x001f600802007387 */ /* 0x0009e20000100c00 */
[----:B--2---:R-:W-:-:S05]  /*0b10*/  DMUL R14, R22, R24 ;  /* 0x00000018160e7228 */ /* 0x004fca0000000000 */
[----:B------:R-:W0:Y:S01]  /*0b20*/  I2F.F64.U32 R28, R28 ;  /* 0x0000001c001c7312 */ /* 0x000e220000201800 */
[C---:B-1----:R-:W-:Y:S02]  /*0b30*/  DADD R16, R22.reuse, R34 ;  /* 0x0000000016107229 */ /* 0x042fe40000000022 */
[C---:B------:R-:W-:Y:S01]  /*0b40*/  DADD R18, R22.reuse, R24 ;  /* 0x0000000016127229 */ /* 0x040fe20000000018 */
[C---:B------:R-:W-:Y:S01]  /*0b50*/  VIADD R34, R0.reuse, 0x25 ;  /* 0x0000002500227836 */ /* 0x040fe20000000000 */
[C---:B---3--:R-:W-:Y:S01]  /*0b60*/  IADD3 R4, PT, PT, R0.reuse, 0x21, RZ ;  /* 0x0000002100047810 */ /* 0x048fe20007ffe0ff */
[C---:B------:R-:W-:Y:S01]  /*0b70*/  VIADD R6, R0.reuse, 0x20 ;  /* 0x0000002000067836 */ /* 0x040fe20000000000 */
[----:B------:R1:W-:Y:S01]  /*0b80*/  STL.128 [R2+0x30], R12 ;  /* 0x0000300c02007387 */ /* 0x0003e20000100c00 */
[----:B------:R-:W-:Y:S01]  /*0b90*/  IADD3 R5, PT, PT, R0, 0x26, RZ ;  /* 0x0000002600057810 */ /* 0x000fe20007ffe0ff */
[----:B------:R-:W2:Y:S01]  /*0ba0*/  I2F.F64.U32 R36, R36 ;  /* 0x0000002400247312 */ /* 0x000ea20000201800 */
[C---:B----4-:R-:W-:Y:S01]  /*0bb0*/  DMUL R10, R22.reuse, R26 ;  /* 0x0000001a160a7228 */ /* 0x050fe20000000000 */
[----:B------:R-:W-:Y:S01]  /*0bc0*/  IMAD R3, R6, 0x8, R1 ;  /* 0x0000000806037824 */ /* 0x000fe200078e0201 */
[C---:B------:R-:W-:Y:S01]  /*0bd0*/  DADD R26, R22.reuse, R26 ;  /* 0x00000000161a7229 */ /* 0x040fe2000000001a */
[----:B------:R3:W-:Y:S01]  /*0be0*/  STL.128 [R2+0x1f70], R16 ;  /* 0x001f701002007387 */ /* 0x0007e20000100c00 */
[----:B0-----:R-:W-:-:S03]  /*0bf0*/  DADD R24, R22, R28 ;  /* 0x0000000016187229 */ /* 0x001fc6000000001c */
[----:B------:R-:W0:Y:S01]  /*0c00*/  I2F.F64.U32 R34, R34 ;  /* 0x0000002200227312 */ /* 0x000e220000201800 */
[----:B------:R-:W-:-:S03]  /*0c10*/  DMUL R8, R22, R28 ;  /* 0x0000001c16087228 */ /* 0x000fc60000000000 */
[----:B------:R4:W-:Y:S01]  /*0c20*/  STL.128 [R3+0x1f50], R24 ;  /* 0x001f501803007387 */ /* 0x0009e20000100c00 */
[----:B--2---:R-:W-:-:S03]  /*0c30*/  DMUL R28, R22, R36 ;  /* 0x00000024161c7228 */ /* 0x004fc60000000000 */
[----:B-1----:R-:W4:Y:S01]  /*0c40*/  I2F.F64.U32 R12, R5 ;  /* 0x00000005000c7312 */ /* 0x002f220000201800 */
[----:B------:R1:W-:Y:S01]  /*0c50*/  STL.128 [R3+0x10], R8 ;  /* 0x0000100803007387 */ /* 0x0003e20000100c00 */
[C---:B---3--:R-:W-:Y:S01]  /*0c60*/  IADD3 R2, PT, PT, R0.reuse, 0x27, RZ ;  /* 0x0000002700027810 */ /* 0x048fe20007ffe0ff */
[C---:B------:R-:W-:Y:S01]  /*0c70*/  DADD R16, R22.reuse, R32 ;  /* 0x0000000016107229 */ /* 0x040fe20000000020 */
[----:B------:R-:W-:Y:S01]  /*0c80*/  VIADD R0, R0, 0x28 ;  /* 0x0000002800007836 */ /* 0x000fe20000000000 */
[----:B0-----:R-:W-:-:S03]  /*0c90*/  DMUL R30, R22, R34 ;  /* 0x00000022161e7228 */ /* 0x001fc60000000000 */
[----:B------:R0:W2:Y:S01]  /*0ca0*/  I2F.F64.U32 R18, R4 ;  /* 0x0000000400127312 */ /* 0x0000a20000201800 */
[C---:B------:R-:W-:Y:S01]  /*0cb0*/  DADD R6, R22.reuse, R34 ;  /* 0x0000000016067229 */ /* 0x040fe20000000022 */
[----:B------:R-:W-:Y:S02]  /*0cc0*/  ISETP.NE.AND P0, PT, R0, 0x3e8, PT ;  /* 0x000003e80000780c */ /* 0x000fe40003f05270 */
[----:B------:R3:W-:Y:S01]  /*0cd0*/  STL.128 [R3+0x20], R28 ;  /* 0x0000201c03007387 */ /* 0x0007e20000100c00 */
[----:B----4-:R-:W-:-:S03]  /*0ce0*/  DADD R24, R22, R12 ;  /* 0x0000000016187229 */ /* 0x010fc6000000000c */
[----:B------:R-:W4:Y:S01]  /*0cf0*/  I2F.F64.U32 R26, R2 ;  /* 0x00000002001a7312 */ /* 0x000f220000201800 */
[C---:B-1----:R-:W-:Y:S02]  /*0d00*/  DMUL R8, R22.reuse, R12 ;  /* 0x0000000c16087228 */ /* 0x042fe40000000000 */
[C---:B0-----:R-:W-:Y:S02]  /*0d10*/  DADD R4, R22.reuse, R36 ;  /* 0x0000000016047229 */ /* 0x041fe40000000024 */
[C---:B------:R-:W-:Y:S02]  /*0d20*/  DMUL R12, R22.reuse, R32 ;  /* 0x00000020160c7228 */ /* 0x040fe40000000000 */
[C---:B--2---:R-:W-:Y:S02]  /*0d30*/  DMUL R14, R22.reuse, R18 ;  /* 0x00000012160e7228 */ /* 0x044fe40000000000 */
[----:B------:R-:W-:Y:S01]  /*0d40*/  DADD R18, R22, R18 ;  /* 0x0000000016127229 */ /* 0x000fe20000000012 */
[----:B------:R3:W-:Y:S01]  /*0d50*/  STL.128 [R3+0x1f60], R4 ;  /* 0x001f600403007387 */ /* 0x0007e20000100c00 */
[----:B------:R-:W-:-:S03]  /*0d60*/  DADD R32, R32, 8 ;  /* 0x4020000020207429 */ /* 0x000fc60000000000 */
[----:B------:R3:W-:Y:S01]  /*0d70*/  STL.128 [R3], R12 ;  /* 0x0000000c03007387 */ /* 0x0007e20000100c00 */
[C---:B----4-:R-:W-:Y:S02]  /*0d80*/  DMUL R10, R22.reuse, R26 ;  /* 0x0000001a160a7228 */ /* 0x050fe40000000000 */
[----:B------:R-:W-:Y:S01]  /*0d90*/  DADD R26, R22, R26 ;  /* 0x00000000161a7229 */ /* 0x000fe2000000001a */
[----:B------:R3:W-:Y:S04]  /*0da0*/  STL.128 [R3+0x1f40], R16 ;  /* 0x001f401003007387 */ /* 0x0007e80000100c00 */
[----:B------:R3:W-:Y:S04]  /*0db0*/  STL.128 [R3+0x30], R8 ;  /* 0x0000300803007387 */ /* 0x0007e80000100c00 */
[----:B------:R3:W-:Y:S01]  /*0dc0*/  STL.128 [R3+0x1f70], R24 ;  /* 0x001f701803007387 */ /* 0x0007e20000100c00 */
[----:B------:R-:W-:Y:S05]  /*0dd0*/  @P0 BRA `(.L_x_0) ;  /* 0xfffffff000c40947 */ /* 0x000fea000383ffff */
[C---:B------:R-:W-:Y:S01]  /*0de0*/  IADD3 R2, PT, PT, R1.reuse, 0x20, RZ ;  /* 0x0000002001027810 */ /* 0x040fe20007ffe0ff */
[----:B------:R-:W-:Y:S01]  /*0df0*/  VIADD R0, R1, 0x1f60 ;  /* 0x00001f6001007836 */ /* 0x000fe20000000000 */
[----:B------:R-:W-:Y:S01]  /*0e00*/  CS2R R22, SRZ ;  /* 0x0000000000167805 */ /* 0x000fe2000001ff00 */
[----:B------:R-:W-:-:S06]  /*0e10*/  UMOV UR4, URZ ;  /* 0x000000ff00047c82 */ /* 0x000fcc0008000000 */
.L_x_1:
[----:B---3--:R-:W2:Y:S04]  /*0e20*/  LDL.128 R12, [R2+-0x20] ;  /* 0xffffe000020c7983 */ /* 0x008ea80000100c00 */
[----:B------:R-:W2:Y:S04]  /*0e30*/  LDL.128 R16, [R0+-0x20] ;  /* 0xffffe00000107983 */ /* 0x000ea80000100c00 */
[----:B------:R-:W3:Y:S04]  /*0e40*/  LDL.128 R4, [R2+-0x10] ;  /* 0xfffff00002047983 */ /* 0x000ee80000100c00 */
[----:B------:R-:W3:Y:S01]  /*0e50*/  LDL.128 R8, [R0+-0x10] ;  /* 0xfffff00000087983 */ /* 0x000ee20000100c00 */
[----:B--2---:R-:W-:-:S02]  /*0e60*/  DADD R24, R12, R16 ;  /* 0x000000000c187229 */ /* 0x004fc40000000010 */
[----:B------:R-:W-:Y:S01]  /*0e70*/  DADD R26, R14, R18 ;  /* 0x000000000e1a7229 */ /* 0x000fe20000000012 */
[----:B------:R-:W2:Y:S04]  /*0e80*/  LDL.128 R12, [R2] ;  /* 0x00000000020c7983 */ /* 0x000ea80000100c00 */
[----:B------:R-:W2:Y:S01]  /*0e90*/  LDL.128 R16, [R0] ;  /* 0x0000000000107983 */ /* 0x000ea20000100c00 */
[----:B------:R-:W-:Y:S02]  /*0ea0*/  DADD R22, R24, R22 ;  /* 0x0000000018167229 */ /* 0x000fe40000000016 */
[----:B---3--:R-:W-:-:S06]  /*0eb0*/  DADD R24, R4, R8 ;  /* 0x0000000004187229 */ /* 0x008fcc0000000008 */
[----:B------:R-:W-:Y:S02]  /*0ec0*/  DADD R22, R22, R26 ;  /* 0x0000000016167229 */ /* 0x000fe4000000001a */
[----:B------:R-:W-:Y:S01]  /*0ed0*/  DADD R26, R6, R10 ;  /* 0x00000000061a7229 */ /* 0x000fe2000000000a */
[----:B------:R-:W3:Y:S04]  /*0ee0*/  LDL.128 R4, [R2+0x10] ;  /* 0x0000100002047983 */ /* 0x000ee80000100c00 */
[----:B------:R-:W3:Y:S01]  /*0ef0*/  LDL.128 R8, [R0+0x10] ;  /* 0x0000100000087983 */ /* 0x000ee20000100c00 */
[----:B------:R-:W-:-:S08]  /*0f00*/  DADD R22, R22, R24 ;  /* 0x0000000016167229 */ /* 0x000fd00000000018 */
[----:B------:R-:W-:Y:S02]  /*0f10*/  DADD R22, R22, R26 ;  /* 0x0000000016167229 */ /* 0x000fe4000000001a */
[----:B--2---:R-:W-:Y:S02]  /*0f20*/  DADD R24, R12, R16 ;  /* 0x000000000c187229 */ /* 0x004fe40000000010 */
[----:B------:R-:W-:Y:S01]  /*0f30*/  DADD R26, R14, R18 ;  /* 0x000000000e1a7229 */ /* 0x000fe20000000012 */
[----:B------:R-:W2:Y:S04]  /*0f40*/  LDL.128 R12, [R2+0x20] ;  /* 0x00002000020c7983 */ /* 0x000ea80000100c00 */
[----:B------:R-:W2:Y:S01]  /*0f50*/  LDL.128 R16, [R0+0x20] ;  /* 0x0000200000107983 */ /* 0x000ea20000100c00 */
[----:B------:R-:W-:-:S08]  /*0f60*/  DADD R22, R22, R24 ;  /* 0x0000000016167229 */ /* 0x000fd00000000018 */
[----:B------:R-:W-:Y:S02]  /*0f70*/  DADD R22, R22, R26 ;  /* 0x0000000016167229 */ /* 0x000fe4000000001a */
[----:B---3--:R-:W-:Y:S02]  /*0f80*/  DADD R24, R4, R8 ;  /* 0x0000000004187229 */ /* 0x008fe40000000008 */
        /* <DEDUP_REMOVED lines=79> */
[----:B------:R-:W2:Y:S05]  /*1480*/  LDL.128 R16, [R2+0x100] ;  /* 0x0001000002107983 */ /* 0x000eaa0000100c00 */
[----:B------:R-:W-:-:S02]  /*1490*/  DADD R24, R12, R24 ;  /* 0x000000000c187229 */ /* 0x000fc40000000018 */
[----:B------:R-:W2:Y:S06]  /*14a0*/  LDL.128 R12, [R0+0x100] ;  /* 0x00010000000c7983 */ /* 0x000eac0000100c00 */
[----:B------:R-:W-:Y:S02]  /*14b0*/  DADD R22, R24, R22 ;  /* 0x0000000018167229 */ /* 0x000fe40000000016 */
[----:B---3--:R-:W-:Y:S02]  /*14c0*/  DADD R24, R8, R4 ;  /* 0x0000000008187229 */ /* 0x008fe40000000004 */
[----:B------:R-:W-:Y:S01]  /*14d0*/  DADD R26, R10, R6 ;  /* 0x000000000a1a7229 */ /* 0x000fe20000000006 */
[----:B------:R0:W3:Y:S04]  /*14e0*/  LDL.128 R4, [R2+0x110] ;  /* 0x0001100002047983 */ /* 0x0000e80000100c00 */
[----:B------:R1:W3:Y:S01]  /*14f0*/  LDL.128 R8, [R0+0x110] ;  /* 0x0001100000087983 */ /* 0x0002e20000100c00 */
[----:B------:R-:W-:-:S08]  /*1500*/  DADD R22, R22, R24 ;  /* 0x0000000016167229 */ /* 0x000fd00000000018 */
[----:B------:R-:W-:Y:S01]  /*1510*/  DADD R22, R22, R26 ;  /* 0x0000000016167229 */ /* 0x000fe2000000001a */
[----:B------:R-:W-:-:S04]  /*1520*/  UIADD3 UR4, UPT, UPT, UR4, 0x28, URZ ;  /* 0x0000002804047890 */ /* 0x000fc8000fffe0ff */
[----:B------:R-:W-:Y:S01]  /*1530*/  UISETP.NE.AND UP0, UPT, UR4, 0x3e8, UPT ;  /* 0x000003e80400788c */ /* 0x000fe2000bf05270 */
[----:B0-----:R-:W-:Y:S01]  /*1540*/  IADD3 R2, PT, PT, R2, 0x140, RZ ;  /* 0x0000014002027810 */ /* 0x001fe20007ffe0ff */
[----:B-1----:R-:W-:Y:S01]  /*1550*/  VIADD R0, R0, 0x140 ;  /* 0x0000014000007836 */ /* 0x002fe20000000000 */
[----:B--2---:R-:W-:Y:S02]  /*1560*/  DADD R12, R16, R12 ;  /* 0x00000000100c7229 */ /* 0x004fe4000000000c */
[----:B------:R-:W-:-:S06]  /*1570*/  DADD R14, R18, R14 ;  /* 0x00000000120e7229 */ /* 0x000fcc000000000e */
[----:B------:R-:W-:-:S08]  /*1580*/  DADD R12, R22, R12 ;  /* 0x00000000160c7229 */ /* 0x000fd0000000000c */
[----:B------:R-:W-:Y:S02]  /*1590*/  DADD R12, R12, R14 ;  /* 0x000000000c0c7229 */ /* 0x000fe4000000000e */
[----:B---3--:R-:W-:Y:S02]  /*15a0*/  DADD R4, R4, R8 ;  /* 0x0000000004047229 */ /* 0x008fe40000000008 */
[----:B------:R-:W-:-:S06]  /*15b0*/  DADD R6, R6, R10 ;  /* 0x0000000006067229 */ /* 0x000fcc000000000a */
[----:B------:R-:W-:-:S08]  /*15c0*/  DADD R4, R12, R4 ;  /* 0x000000000c047229 */ /* 0x000fd00000000004 */
[----:B------:R-:W-:Y:S01]  /*15d0*/  DADD R22, R4, R6 ;  /* 0x0000000004167229 */ /* 0x000fe20000000006 */
[----:B------:R-:W-:Y:S10]  /*15e0*/  BRA.U UP0, `(.L_x_1) ;  /* 0xfffffff9000c7547 */ /* 0x000ff4000b83ffff */
[----:B------:R-:W-:Y:S01]  /*15f0*/  STG.E.64 desc[UR6][R20.64], R22 ;  /* 0x0000001614007986 */ /* 0x000fe2000c101b06 */
[----:B------:R-:W-:Y:S05]  /*1600*/  EXIT ;  /* 0x000000000000794d */ /* 0x000fea0003800000 */
.L_x_2:
[----:B------:R-:W-:-:S00]  /*1610*/  BRA `(.L_x_2) ;  /* 0xfffffffc00fc7947 */ /* 0x000fc0000383ffff */
[----:B------:R-:W-:-:S00]  /*1620*/  NOP ;  /* 0x0000000000007918 */ /* 0x000fc00000000000 */
        /* <DEDUP_REMOVED lines=13> */
.L_x_3:


//--------------------- .nv.shared.reserved.0     --------------------------
	.section	.nv.shared.reserved.0,"aw",@nobits
	.weak		__nv_reservedSMEM_offset_0_alias
	.size		__nv_reservedSMEM_offset_0_alias, 0, 64
	.other		__nv_reservedSMEM_offset_0_alias,@"STO_CUDA_RESERVED_SHARED STV_DEFAULT"
__nv_reservedSMEM_offset_0_alias:
	.zero		0
	.zero		64


//--------------------- .nv.constant0._Z14register_spillPdi --------------------------
	.section	.nv.constant0._Z14register_spillPdi,"a",@progbits
	.sectionflags	@""
	.align	4
.nv.constant0._Z14register_spillPdi:
	.zero		908


//--------------------- SYMBOLS --------------------------

	.type		.nv.reservedSmem.offset0,@object
	.size		.nv.reservedSmem.offset0,0x4
